//
// Generated by NVIDIA NVVM Compiler
//
// Compiler Build ID: CL-36424714
// Cuda compilation tools, release 13.0, V13.0.88
// Based on NVVM 20.0.0
//

.version 9.0
.target sm_100
.address_size 64

	// .globl	_Z9reversingPdS_i

.visible .entry _Z9reversingPdS_i(
	.param .u64 .ptr .align 1 _Z9reversingPdS_i_param_0,
	.param .u64 .ptr .align 1 _Z9reversingPdS_i_param_1,
	.param .u32 _Z9reversingPdS_i_param_2
)
{
	.reg .b32 	%r<8>;
	.reg .b64 	%rd<9>;
	.reg .b64 	%fd<2>;

	ld.param.u64 	%rd1, [_Z9reversingPdS_i_param_0];
	ld.param.u64 	%rd2, [_Z9reversingPdS_i_param_1];
	ld.param.u32 	%r1, [_Z9reversingPdS_i_param_2];
	cvta.to.global.u64 	%rd3, %rd2;
	cvta.to.global.u64 	%rd4, %rd1;
	mov.u32 	%r2, %tid.x;
	mov.u32 	%r3, %ctaid.x;
	mov.u32 	%r4, %ntid.x;
	mad.lo.s32 	%r5, %r3, %r4, %r2;
	mul.wide.s32 	%rd5, %r5, 8;
	add.s64 	%rd6, %rd4, %rd5;
	ld.global.f64 	%fd1, [%rd6];
	not.b32 	%r6, %r5;
	add.s32 	%r7, %r1, %r6;
	mul.wide.s32 	%rd7, %r7, 8;
	add.s64 	%rd8, %rd3, %rd7;
	st.global.f64 	[%rd8], %fd1;
	ret;

}
	// .globl	_Z9transposePdS_i
.visible .entry _Z9transposePdS_i(
	.param .u64 .ptr .align 1 _Z9transposePdS_i_param_0,
	.param .u64 .ptr .align 1 _Z9transposePdS_i_param_1,
	.param .u32 _Z9transposePdS_i_param_2
)
{
	.reg .b32 	%r<10>;
	.reg .b64 	%rd<9>;
	.reg .b64 	%fd<2>;

	ld.param.u64 	%rd1, [_Z9transposePdS_i_param_0];
	ld.param.u64 	%rd2, [_Z9transposePdS_i_param_1];
	ld.param.u32 	%r1, [_Z9transposePdS_i_param_2];
	cvta.to.global.u64 	%rd3, %rd2;
	cvta.to.global.u64 	%rd4, %rd1;
	mov.u32 	%r2, %tid.x;
	mov.u32 	%r3, %ctaid.x;
	mov.u32 	%r4, %ntid.x;
	mad.lo.s32 	%r5, %r3, %r4, %r2;
	div.s32 	%r6, %r5, %r1;
	mul.lo.s32 	%r7, %r6, %r1;
	sub.s32 	%r8, %r5, %r7;
	mul.wide.s32 	%rd5, %r5, 8;
	add.s64 	%rd6, %rd4, %rd5;
	ld.global.f64 	%fd1, [%rd6];
	mad.lo.s32 	%r9, %r8, %r1, %r6;
	mul.wide.s32 	%rd7, %r9, 8;
	add.s64 	%rd8, %rd3, %rd7;
	st.global.f64 	[%rd8], %fd1;
	ret;

}


// ===== COMPILED SASS (sm_100) =====

	.target	sm_100

	.elftype	@"ET_EXEC"


//--------------------- .note.nv.tkinfo           --------------------------
	.section	.note.nv.tkinfo,"",@"SHT_NOTE"
	.sectionflags	@"SHF_NOTE_NV_TKINFO"
	.tkinfo
        /*0018*/ 	.word	0x00000002
        /*0030*/ 	.string	""
        /*0030*/ 	.string	"ptxas"
        /*0030*/ 	.string	"Cuda compilation tools, release 13.0, V13.0.88"
        /*0030*/ 	.string	"Build cuda_13.0.r13.0/compiler.36424714_0"
        /*0030*/ 	.string	"-arch sm_100 -m 64 "



//--------------------- .note.nv.cuinfo           --------------------------
	.section	.note.nv.cuinfo,"",@"SHT_NOTE"
	.sectionflags	@"SHF_NOTE_NV_CUINFO"
        /*0018*/ 	.short	0x0002
        /*001a*/ 	.short	0x0064
        /*001c*/ 	.short	0x0082
	.zero		2


//--------------------- .nv.info                  --------------------------
	.section	.nv.info,"",@"SHT_CUDA_INFO"
	.align	4


	//----- nvinfo : EIATTR_REGCOUNT
	.align		4
        /*0000*/ 	.byte	0x04, 0x2f
        /*0002*/ 	.short	(.L_1 - .L_0)
	.align		4
.L_0:
        /*0004*/ 	.word	index@(_Z9reversingPdS_i)
        /*0008*/ 	.word	0x0000000a


	//----- nvinfo : EIATTR_FRAME_SIZE
	.align		4
.L_1:
        /*000c*/ 	.byte	0x04, 0x11
        /*000e*/ 	.short	(.L_3 - .L_2)
	.align		4
.L_2:
        /*0010*/ 	.word	index@(_Z9reversingPdS_i)
        /*0014*/ 	.word	0x00000000


	//----- nvinfo : EIATTR_REGCOUNT
	.align		4
.L_3:
        /*0018*/ 	.byte	0x04, 0x2f
        /*001a*/ 	.short	(.L_5 - .L_4)
	.align		4
.L_4:
        /*001c*/ 	.word	index@(_Z9transposePdS_i)
        /*0020*/ 	.word	0x0000000e


	//----- nvinfo : EIATTR_FRAME_SIZE
	.align		4
.L_5:
        /*0024*/ 	.byte	0x04, 0x11
        /*0026*/ 	.short	(.L_7 - .L_6)
	.align		4
.L_6:
        /*0028*/ 	.word	index@(_Z9transposePdS_i)
        /*002c*/ 	.word	0x00000000


	//----- nvinfo : EIATTR_MIN_STACK_SIZE
	.align		4
.L_7:
        /*0030*/ 	.byte	0x04, 0x12
        /*0032*/ 	.short	(.L_9 - .L_8)
	.align		4
.L_8:
        /*0034*/ 	.word	index@(_Z9transposePdS_i)
        /*0038*/ 	.word	0x00000000


	//----- nvinfo : EIATTR_MIN_STACK_SIZE
	.align		4
.L_9:
        /*003c*/ 	.byte	0x04, 0x12
        /*003e*/ 	.short	(.L_11 - .L_10)
	.align		4
.L_10:
        /*0040*/ 	.word	index@(_Z9reversingPdS_i)
        /*0044*/ 	.word	0x00000000
.L_11:


//--------------------- .nv.compat                --------------------------
	.section	.nv.compat,"",@"SHT_CUDA_COMPAT_INFO"
	.align	4
        /*0000*/ 	.byte	0x02, 0x09, 0x00, 0x00, 0x02, 0x02, 0x01, 0x00, 0x02, 0x05, 0x05, 0x00, 0x03, 0x07, 0x01, 0x01
        /*0010*/ 	.byte	0x02, 0x03, 0x00, 0x00, 0x02, 0x06, 0x01, 0x00, 0x04, 0x0b, 0x08, 0x00, 0x09, 0x00, 0x00, 0x00
        /*0020*/ 	.byte	0x00, 0x00, 0x00, 0x00


//--------------------- .nv.info._Z9transposePdS_i --------------------------
	.section	.nv.info._Z9transposePdS_i,"",@"SHT_CUDA_INFO"
	.sectionflags	@""
	.align	4


	//----- nvinfo : EIATTR_CUDA_API_VERSION
	.align		4
        /*0000*/ 	.byte	0x04, 0x37
        /*0002*/ 	.short	(.L_13 - .L_12)
.L_12:
        /*0004*/ 	.word	0x00000082


	//----- nvinfo : EIATTR_KPARAM_INFO
	.align		4
.L_13:
        /*0008*/ 	.byte	0x04, 0x17
        /*000a*/ 	.short	(.L_15 - .L_14)
.L_14:
        /*000c*/ 	.word	0x00000000
        /*0010*/ 	.short	0x0002
        /*0012*/ 	.short	0x0010
        /*0014*/ 	.byte	0x00, 0xf0, 0x11, 0x00


	//----- nvinfo : EIATTR_KPARAM_INFO
	.align		4
.L_15:
        /*0018*/ 	.byte	0x04, 0x17
        /*001a*/ 	.short	(.L_17 - .L_16)
.L_16:
        /*001c*/ 	.word	0x00000000
        /*0020*/ 	.short	0x0001
        /*0022*/ 	.short	0x0008
        /*0024*/ 	.byte	0x00, 0xf5, 0x21, 0x00


	//----- nvinfo : EIATTR_KPARAM_INFO
	.align		4
.L_17:
        /*0028*/ 	.byte	0x04, 0x17
        /*002a*/ 	.short	(.L_19 - .L_18)
.L_18:
        /*002c*/ 	.word	0x00000000
        /*0030*/ 	.short	0x0000
        /*0032*/ 	.short	0x0000
        /*0034*/ 	.byte	0x00, 0xf5, 0x21, 0x00


	//----- nvinfo : EIATTR_SPARSE_MMA_MASK
	.align		4
.L_19:
        /*0038*/ 	.byte	0x03, 0x50
        /*003a*/ 	.short	0x0000


	//----- nvinfo : EIATTR_MAXREG_COUNT
	.align		4
        /*003c*/ 	.byte	0x03, 0x1b
        /*003e*/ 	.short	0x00ff


	//----- nvinfo : EIATTR_MERCURY_ISA_VERSION
	.align		4
        /*0040*/ 	.byte	0x03, 0x5f
        /*0042*/ 	.short	0x0101


	//----- nvinfo : EIATTR_VRC_CTA_INIT_COUNT
	.align		4
        /*0044*/ 	.byte	0x02, 0x4a
	.zero		1
	.zero		1


	//----- nvinfo : EIATTR_EXIT_INSTR_OFFSETS
	.align		4
        /*0048*/ 	.byte	0x04, 0x1c
        /*004a*/ 	.short	(.L_21 - .L_20)


	//   ....[0]....
.L_20:
        /*004c*/ 	.word	0x00000280


	//----- nvinfo : EIATTR_CBANK_PARAM_SIZE
	.align		4
.L_21:
        /*0050*/ 	.byte	0x03, 0x19
        /*0052*/ 	.short	0x0014


	//----- nvinfo : EIATTR_PARAM_CBANK
	.align		4
        /*0054*/ 	.byte	0x04, 0x0a
        /*0056*/ 	.short	(.L_23 - .L_22)
	.align		4
.L_22:
        /*0058*/ 	.word	index@(.nv.constant0._Z9transposePdS_i)
        /*005c*/ 	.short	0x0380
        /*005e*/ 	.short	0x0014


	//----- nvinfo : EIATTR_SW_WAR
	.align		4
.L_23:
        /*0060*/ 	.byte	0x04, 0x36
        /*0062*/ 	.short	(.L_25 - .L_24)
.L_24:
        /*0064*/ 	.word	0x00000008
.L_25:


//--------------------- .nv.info._Z9reversingPdS_i --------------------------
	.section	.nv.info._Z9reversingPdS_i,"",@"SHT_CUDA_INFO"
	.sectionflags	@""
	.align	4


	//----- nvinfo : EIATTR_CUDA_API_VERSION
	.align		4
        /*0000*/ 	.byte	0x04, 0x37
        /*0002*/ 	.short	(.L_27 - .L_26)
.L_26:
        /*0004*/ 	.word	0x00000082


	//----- nvinfo : EIATTR_KPARAM_INFO
	.align		4
.L_27:
        /*0008*/ 	.byte	0x04, 0x17
        /*000a*/ 	.short	(.L_29 - .L_28)
.L_28:
        /*000c*/ 	.word	0x00000000
        /*0010*/ 	.short	0x0002
        /*0012*/ 	.short	0x0010
        /*0014*/ 	.byte	0x00, 0xf0, 0x11, 0x00


	//----- nvinfo : EIATTR_KPARAM_INFO
	.align		4
.L_29:
        /*0018*/ 	.byte	0x04, 0x17
        /*001a*/ 	.short	(.L_31 - .L_30)
.L_30:
        /*001c*/ 	.word	0x00000000
        /*0020*/ 	.short	0x0001
        /*0022*/ 	.short	0x0008
        /*0024*/ 	.byte	0x00, 0xf5, 0x21, 0x00


	//----- nvinfo : EIATTR_KPARAM_INFO
	.align		4
.L_31:
        /*0028*/ 	.byte	0x04, 0x17
        /*002a*/ 	.short	(.L_33 - .L_32)
.L_32:
        /*002c*/ 	.word	0x00000000
        /*0030*/ 	.short	0x0000
        /*0032*/ 	.short	0x0000
        /*0034*/ 	.byte	0x00, 0xf5, 0x21, 0x00


	//----- nvinfo : EIATTR_SPARSE_MMA_MASK
	.align		4
.L_33:
        /*0038*/ 	.byte	0x03, 0x50
        /*003a*/ 	.short	0x0000


	//----- nvinfo : EIATTR_MAXREG_COUNT
	.align		4
        /*003c*/ 	.byte	0x03, 0x1b
        /*003e*/ 	.short	0x00ff


	//----- nvinfo : EIATTR_MERCURY_ISA_VERSION
	.align		4
        /*0040*/ 	.byte	0x03, 0x5f
        /*0042*/ 	.short	0x0101


	//----- nvinfo : EIATTR_VRC_CTA_INIT_COUNT
	.align		4
        /*0044*/ 	.byte	0x02, 0x4a
	.zero		1
	.zero		1


	//----- nvinfo : EIATTR_EXIT_INSTR_OFFSETS
	.align		4
        /*0048*/ 	.byte	0x04, 0x1c
        /*004a*/ 	.short	(.L_35 - .L_34)


	//   ....[0]....
.L_34:
        /*004c*/ 	.word	0x000000f0


	//----- nvinfo : EIATTR_CBANK_PARAM_SIZE
	.align		4
.L_35:
        /*0050*/ 	.byte	0x03, 0x19
        /*0052*/ 	.short	0x0014


	//----- nvinfo : EIATTR_PARAM_CBANK
	.align		4
        /*0054*/ 	.byte	0x04, 0x0a
        /*0056*/ 	.short	(.L_37 - .L_36)
	.align		4
.L_36:
        /*0058*/ 	.word	index@(.nv.constant0._Z9reversingPdS_i)
        /*005c*/ 	.short	0x0380
        /*005e*/ 	.short	0x0014


	//----- nvinfo : EIATTR_SW_WAR
	.align		4
.L_37:
        /*0060*/ 	.byte	0x04, 0x36
        /*0062*/ 	.short	(.L_39 - .L_38)
.L_38:
        /*0064*/ 	.word	0x00000008
.L_39:


//--------------------- .nv.callgraph             --------------------------
	.section	.nv.callgraph,"",@"SHT_CUDA_CALLGRAPH"
	.align	4
	.sectionentsize	8
	.align		4
        /*0000*/ 	.word	0x00000000
	.align		4
        /*0004*/ 	.word	0xffffffff
	.align		4
        /*0008*/ 	.word	0x00000000
	.align		4
        /*000c*/ 	.word	0xfffffffe
	.align		4
        /*0010*/ 	.word	0x00000000
	.align		4
        /*0014*/ 	.word	0xfffffffd
	.align		4
        /*0018*/ 	.word	0x00000000
	.align		4
        /*001c*/ 	.word	0xfffffffc


//--------------------- .text._Z9transposePdS_i   --------------------------
	.section	.text._Z9transposePdS_i,"ax",@progbits
	.align	128
        .global         _Z9transposePdS_i
        .type           _Z9transposePdS_i,@function
        .size           _Z9transposePdS_i,(.L_x_2 - _Z9transposePdS_i)
        .other          _Z9transposePdS_i,@"STO_CUDA_ENTRY STV_DEFAULT"
_Z9transposePdS_i:
.text._Z9transposePdS_i:
[----:B------:R-:W-:Y:S01]  /*0000*/  LDC R1, c[0x0][0x37c] ;  /* 0x0000df00ff017b82 */ /* 0x000fe20000000800 */
[----:B------:R-:W0:Y:S07]  /*0010*/  S2R R7, SR_TID.X ;  /* 0x0000000000077919 */ /* 0x000e2e0000002100 */
[----:B------:R-:W0:Y:S01]  /*0020*/  S2UR UR6, SR_CTAID.X ;  /* 0x00000000000679c3 */ /* 0x000e220000002500 */
[----:B------:R-:W1:Y:S07]  /*0030*/  LDCU.64 UR4, c[0x0][0x358] ;  /* 0x00006b00ff0477ac */ /* 0x000e6e0008000a00 */
[----:B------:R-:W0:Y:S08]  /*0040*/  LDC R0, c[0x0][0x360] ;  /* 0x0000d800ff007b82 */ /* 0x000e300000000800 */
[----:B------:R-:W2:Y:S08]  /*0050*/  LDC.64 R2, c[0x0][0x380] ;  /* 0x0000e000ff027b82 */ /* 0x000eb00000000a00 */
[----:B------:R-:W3:Y:S01]  /*0060*/  LDC R6, c[0x0][0x390] ;  /* 0x0000e400ff067b82 */ /* 0x000ee20000000800 */
[----:B0-----:R-:W-:-:S04]  /*0070*/  IMAD R7, R0, UR6, R7 ;  /* 0x0000000600077c24 */ /* 0x001fc8000f8e0207 */
[----:B--2---:R-:W-:-:S06]  /*0080*/  IMAD.WIDE R2, R7, 0x8, R2 ;  /* 0x0000000807027825 */ /* 0x004fcc00078e0202 */
[----:B-1----:R-:W2:Y:S01]  /*0090*/  LDG.E.64 R2, desc[UR4][R2.64] ;  /* 0x0000000402027981 */ /* 0x002ea2000c1e1b00 */
[----:B---3--:R-:W-:-:S04]  /*00a0*/  IABS R9, R6 ;  /* 0x0000000600097213 */ /* 0x008fc80000000000 */
[----:B------:R-:W0:Y:S08]  /*00b0*/  I2F.RP R0, R9 ;  /* 0x0000000900007306 */ /* 0x000e300000209400 */
[----:B0-----:R-:W0:Y:S02]  /*00c0*/  MUFU.RCP R0, R0 ;  /* 0x0000000000007308 */ /* 0x001e240000001000 */
[----:B0-----:R-:W-:-:S06]  /*00d0*/  IADD3 R4, PT, PT, R0, 0xffffffe, RZ ;  /* 0x0ffffffe00047810 */ /* 0x001fcc0007ffe0ff */
[----:B------:R0:W1:Y:S02]  /*00e0*/  F2I.FTZ.U32.TRUNC.NTZ R5, R4 ;  /* 0x0000000400057305 */ /* 0x000064000021f000 */
[----:B0-----:R-:W-:Y:S02]  /*00f0*/  HFMA2 R4, -RZ, RZ, 0, 0 ;  /* 0x00000000ff047431 */ /* 0x001fe400000001ff */
[----:B-1----:R-:W-:-:S04]  /*0100*/  IMAD.MOV R8, RZ, RZ, -R5 ;  /* 0x000000ffff087224 */ /* 0x002fc800078e0a05 */
[----:B------:R-:W-:Y:S01]  /*0110*/  IMAD R11, R8, R9, RZ ;  /* 0x00000009080b7224 */ /* 0x000fe200078e02ff */
[----:B------:R-:W-:-:S03]  /*0120*/  IABS R8, R7 ;  /* 0x0000000700087213 */ /* 0x000fc60000000000 */
[----:B------:R-:W-:-:S06]  /*0130*/  IMAD.HI.U32 R5, R5, R11, R4 ;  /* 0x0000000b05057227 */ /* 0x000fcc00078e0004 */
[----:B------:R-:W-:-:S04]  /*0140*/  IMAD.HI.U32 R5, R5, R8, RZ ;  /* 0x0000000805057227 */ /* 0x000fc800078e00ff */
[----:B------:R-:W-:-:S04]  /*0150*/  IMAD.MOV R0, RZ, RZ, -R5 ;  /* 0x000000ffff007224 */ /* 0x000fc800078e0a05 */
[----:B------:R-:W-:-:S05]  /*0160*/  IMAD R0, R9, R0, R8 ;  /* 0x0000000009007224 */ /* 0x000fca00078e0208 */
[----:B------:R-:W-:-:S13]  /*0170*/  ISETP.GT.U32.AND P2, PT, R9, R0, PT ;  /* 0x000000000900720c */ /* 0x000fda0003f44070 */
[-C--:B------:R-:W-:Y:S01]  /*0180*/  @!P2 IADD3 R0, PT, PT, R0, -R9.reuse, RZ ;  /* 0x800000090000a210 */ /* 0x080fe20007ffe0ff */
[----:B------:R-:W-:Y:S01]  /*0190*/  @!P2 VIADD R5, R5, 0x1 ;  /* 0x000000010505a836 */ /* 0x000fe20000000000 */
[----:B------:R-:W-:Y:S02]  /*01a0*/  ISETP.NE.AND P2, PT, R6, RZ, PT ;  /* 0x000000ff0600720c */ /* 0x000fe40003f45270 */
[----:B------:R-:W-:Y:S02]  /*01b0*/  ISETP.GE.U32.AND P0, PT, R0, R9, PT ;  /* 0x000000090000720c */ /* 0x000fe40003f06070 */
[----:B------:R-:W-:-:S04]  /*01c0*/  LOP3.LUT R0, R7, R6, RZ, 0x3c, !PT ;  /* 0x0000000607007212 */ /* 0x000fc800078e3cff */
[----:B------:R-:W-:-:S07]  /*01d0*/  ISETP.GE.AND P1, PT, R0, RZ, PT ;  /* 0x000000ff0000720c */ /* 0x000fce0003f26270 */
[----:B------:R-:W-:-:S05]  /*01e0*/  @P0 IADD3 R5, PT, PT, R5, 0x1, RZ ;  /* 0x0000000105050810 */ /* 0x000fca0007ffe0ff */
[----:B------:R-:W-:Y:S02]  /*01f0*/  IMAD.MOV.U32 R0, RZ, RZ, R5 ;  /* 0x000000ffff007224 */ /* 0x000fe400078e0005 */
[----:B------:R-:W0:Y:S03]  /*0200*/  LDC.64 R4, c[0x0][0x388] ;  /* 0x0000e200ff047b82 */ /* 0x000e260000000a00 */
[----:B------:R-:W-:Y:S02]  /*0210*/  @!P1 IADD3 R0, PT, PT, -R0, RZ, RZ ;  /* 0x000000ff00009210 */ /* 0x000fe40007ffe1ff */
[----:B------:R-:W-:-:S04]  /*0220*/  @!P2 LOP3.LUT R0, RZ, R6, RZ, 0x33, !PT ;  /* 0x00000006ff00a212 */ /* 0x000fc800078e33ff */
[----:B------:R-:W-:-:S05]  /*0230*/  IADD3 R8, PT, PT, -R0, RZ, RZ ;  /* 0x000000ff00087210 */ /* 0x000fca0007ffe1ff */
[----:B------:R-:W-:-:S04]  /*0240*/  IMAD R7, R6, R8, R7 ;  /* 0x0000000806077224 */ /* 0x000fc800078e0207 */
[----:B------:R-:W-:-:S04]  /*0250*/  IMAD R7, R7, R6, R0 ;  /* 0x0000000607077224 */ /* 0x000fc800078e0200 */
[----:B0-----:R-:W-:-:S05]  /*0260*/  IMAD.WIDE R4, R7, 0x8, R4 ;  /* 0x0000000807047825 */ /* 0x001fca00078e0204 */
[----:B--2---:R-:W-:Y:S01]  /*0270*/  STG.E.64 desc[UR4][R4.64], R2 ;  /* 0x0000000204007986 */ /* 0x004fe2000c101b04 */
[----:B------:R-:W-:Y:S05]  /*0280*/  EXIT ;  /* 0x000000000000794d */ /* 0x000fea0003800000 */
.L_x_0:
[----:B------:R-:W-:-:S00]  /*0290*/  BRA `(.L_x_0) ;  /* 0xfffffffc00fc7947 */ /* 0x000fc0000383ffff */
[----:B------:R-:W-:-:S00]  /*02a0*/  NOP ;  /* 0x0000000000007918 */ /* 0x000fc00000000000 */
        /* <DEDUP_REMOVED lines=13> */
.L_x_2:


//--------------------- .text._Z9reversingPdS_i   --------------------------
	.section	.text._Z9reversingPdS_i,"ax",@progbits
	.align	128
        .global         _Z9reversingPdS_i
        .type           _Z9reversingPdS_i,@function
        .size           _Z9reversingPdS_i,(.L_x_3 - _Z9reversingPdS_i)
        .other          _Z9reversingPdS_i,@"STO_CUDA_ENTRY STV_DEFAULT"
_Z9reversingPdS_i:
.text._Z9reversingPdS_i:
[----:B------:R-:W-:Y:S01]  /*0000*/  LDC R1, c[0x0][0x37c] ;  /* 0x0000df00ff017b82 */ /* 0x000fe20000000800 */
[----:B------:R-:W0:Y:S07]  /*0010*/  S2R R7, SR_TID.X ;  /* 0x0000000000077919 */ /* 0x000e2e0000002100 */
[----:B------:R-:W0:Y:S01]  /*0020*/  S2UR UR6, SR_CTAID.X ;  /* 0x00000000000679c3 */ /* 0x000e220000002500 */
[----:B------:R-:W1:Y:S07]  /*0030*/  LDCU.64 UR4, c[0x0][0x358] ;  /* 0x00006b00ff0477ac */ /* 0x000e6e0008000a00 */
[----:B------:R-:W0:Y:S08]  /*0040*/  LDC R0, c[0x0][0x360] ;  /* 0x0000d800ff007b82 */ /* 0x000e300000000800 */
[----:B------:R-:W2:Y:S08]  /*0050*/  LDC.64 R2, c[0x0][0x380] ;  /* 0x0000e000ff027b82 */ /* 0x000eb00000000a00 */
[----:B------:R-:W3:Y:S01]  /*0060*/  LDC.64 R4, c[0x0][0x388] ;  /* 0x0000e200ff047b82 */ /* 0x000ee20000000a00 */
[----:B0-----:R-:W-:Y:S01]  /*0070*/  IMAD R7, R0, UR6, R7 ;  /* 0x0000000600077c24 */ /* 0x001fe2000f8e0207 */
[----:B------:R-:W0:Y:S03]  /*0080*/  LDCU UR6, c[0x0][0x390] ;  /* 0x00007200ff0677ac */ /* 0x000e260008000800 */
[----:B--2---:R-:W-:-:S06]  /*0090*/  IMAD.WIDE R2, R7, 0x8, R2 ;  /* 0x0000000807027825 */ /* 0x004fcc00078e0202 */
[----:B-1----:R-:W2:Y:S01]  /*00a0*/  LDG.E.64 R2, desc[UR4][R2.64] ;  /* 0x0000000402027981 */ /* 0x002ea2000c1e1b00 */
[----:B------:R-:W-:-:S04]  /*00b0*/  LOP3.LUT R7, RZ, R7, RZ, 0x33, !PT ;  /* 0x00000007ff077212 */ /* 0x000fc800078e33ff */
[----:B0-----:R-:W-:-:S05]  /*00c0*/  IADD3 R7, PT, PT, R7, UR6, RZ ;  /* 0x0000000607077c10 */ /* 0x001fca000fffe0ff */
[----:B---3--:R-:W-:-:S05]  /*00d0*/  IMAD.WIDE R4, R7, 0x8, R4 ;  /* 0x0000000807047825 */ /* 0x008fca00078e0204 */
[----:B--2---:R-:W-:Y:S01]  /*00e0*/  STG.E.64 desc[UR4][R4.64], R2 ;  /* 0x0000000204007986 */ /* 0x004fe2000c101b04 */
[----:B------:R-:W-:Y:S05]  /*00f0*/  EXIT ;  /* 0x000000000000794d */ /* 0x000fea0003800000 */
.L_x_1:
        /* <DEDUP_REMOVED lines=16> */
.L_x_3:


//--------------------- .nv.shared.reserved.0     --------------------------
	.section	.nv.shared.reserved.0,"aw",@nobits
	.weak		__nv_reservedSMEM_offset_0_alias
	.size		__nv_reservedSMEM_offset_0_alias, 0, 64
	.other		__nv_reservedSMEM_offset_0_alias,@"STO_CUDA_RESERVED_SHARED STV_DEFAULT"
__nv_reservedSMEM_offset_0_alias:
	.zero		0
	.zero		64


//--------------------- .nv.constant0._Z9transposePdS_i --------------------------
	.section	.nv.constant0._Z9transposePdS_i,"a",@progbits
	.sectionflags	@""
	.align	4
.nv.constant0._Z9transposePdS_i:
	.zero		916


//--------------------- .nv.constant0._Z9reversingPdS_i --------------------------
	.section	.nv.constant0._Z9reversingPdS_i,"a",@progbits
	.sectionflags	@""
	.align	4
.nv.constant0._Z9reversingPdS_i:
	.zero		916


//--------------------- SYMBOLS --------------------------

	.type		.nv.reservedSmem.offset0,@object
	.size		.nv.reservedSmem.offset0,0x4
